	.headerflags	@"EF_CUDA_TEXMODE_UNIFIED EF_CUDA_64BIT_ADDRESS EF_CUDA_ACCELERATORS EF_CUDA_SM90 EF_CUDA_VIRTUAL_SM(EF_CUDA_SM90)"
	.elftype	@"ET_EXEC"


//--------------------- .nv.info                  --------------------------
	.section	.nv.info,"",@"SHT_CUDA_INFO"
	.align	4


	//----- nvinfo : EIATTR_REGCOUNT
	.align		4
        /*0000*/ 	.byte	0x04, 0x2f
        /*0002*/ 	.short	(.L_1 - .L_0)
	.align		4
.L_0:
        /*0004*/ 	.word	index@(triton_poi_fused_clone_1)
        /*0008*/ 	.word	0x0000000a


	//----- nvinfo : EIATTR_MIN_STACK_SIZE
	.align		4
.L_1:
        /*000c*/ 	.byte	0x04, 0x12
        /*000e*/ 	.short	(.L_3 - .L_2)
	.align		4
.L_2:
        /*0010*/ 	.word	index@(triton_poi_fused_clone_1)
        /*0014*/ 	.word	0x00000000


	//----- nvinfo : EIATTR_FRAME_SIZE
	.align		4
.L_3:
        /*0018*/ 	.byte	0x04, 0x11
        /*001a*/ 	.short	(.L_5 - .L_4)
	.align		4
.L_4:
        /*001c*/ 	.word	index@(triton_poi_fused_clone_1)
        /*0020*/ 	.word	0x00000000


	//----- nvinfo : EIATTR_MIN_STACK_SIZE
	.align		4
.L_5:
        /*0024*/ 	.byte	0x04, 0x12
        /*0026*/ 	.short	(.L_7 - .L_6)
	.align		4
.L_6:
        /*0028*/ 	.word	index@(triton_poi_fused_clone_1)
        /*002c*/ 	.word	0x00000000
.L_7:


//--------------------- .nv.info.triton_poi_fused_clone_1 --------------------------
	.section	.nv.info.triton_poi_fused_clone_1,"",@"SHT_CUDA_INFO"
	.sectionflags	@""
	.align	4


	//----- nvinfo : EIATTR_CUDA_API_VERSION
	.align		4
        /*0000*/ 	.byte	0x04, 0x37
        /*0002*/ 	.short	(.L_9 - .L_8)
.L_8:
        /*0004*/ 	.word	0x0000007c


	//----- nvinfo : EIATTR_KPARAM_INFO
	.align		4
.L_9:
        /*0008*/ 	.byte	0x04, 0x17
        /*000a*/ 	.short	(.L_11 - .L_10)
.L_10:
        /*000c*/ 	.word	0x00000000
        /*0010*/ 	.short	0x0002
        /*0012*/ 	.short	0x0010
        /*0014*/ 	.byte	0x00, 0xf0, 0x11, 0x00


	//----- nvinfo : EIATTR_KPARAM_INFO
	.align		4
.L_11:
        /*0018*/ 	.byte	0x04, 0x17
        /*001a*/ 	.short	(.L_13 - .L_12)
.L_12:
        /*001c*/ 	.word	0x00000000
        /*0020*/ 	.short	0x0001
        /*0022*/ 	.short	0x0008
        /*0024*/ 	.byte	0x00, 0xf4, 0x21, 0x00


	//----- nvinfo : EIATTR_KPARAM_INFO
	.align		4
.L_13:
        /*0028*/ 	.byte	0x04, 0x17
        /*002a*/ 	.short	(.L_15 - .L_14)
.L_14:
        /*002c*/ 	.word	0x00000000
        /*0030*/ 	.short	0x0000
        /*0032*/ 	.short	0x0000
        /*0034*/ 	.byte	0x00, 0xf4, 0x21, 0x00


	//----- nvinfo : EIATTR_SPARSE_MMA_MASK
	.align		4
.L_15:
        /*0038*/ 	.byte	0x03, 0x50
        /*003a*/ 	.short	0x0000


	//----- nvinfo : EIATTR_MAXREG_COUNT
	.align		4
        /*003c*/ 	.byte	0x03, 0x1b
        /*003e*/ 	.short	0x00ff


	//----- nvinfo : EIATTR_EXIT_INSTR_OFFSETS
	.align		4
        /*0040*/ 	.byte	0x04, 0x1c
        /*0042*/ 	.short	(.L_17 - .L_16)


	//   ....[0]....
.L_16:
        /*0044*/ 	.word	0x00000110


	//   ....[1]....
        /*0048*/ 	.word	0x00000130


	//----- nvinfo : EIATTR_REQNTID
	.align		4
.L_17:
        /*004c*/ 	.byte	0x04, 0x10
        /*004e*/ 	.short	(.L_19 - .L_18)
.L_18:
        /*0050*/ 	.word	0x00000080
        /*0054*/ 	.word	0x00000001
        /*0058*/ 	.word	0x00000001


	//----- nvinfo : EIATTR_CRS_STACK_SIZE
	.align		4
.L_19:
        /*005c*/ 	.byte	0x04, 0x1e
        /*005e*/ 	.short	(.L_21 - .L_20)
.L_20:
        /*0060*/ 	.word	0x00000000


	//----- nvinfo : EIATTR_CBANK_PARAM_SIZE
	.align		4
.L_21:
        /*0064*/ 	.byte	0x03, 0x19
        /*0066*/ 	.short	0x0014


	//----- nvinfo : EIATTR_PARAM_CBANK
	.align		4
        /*0068*/ 	.byte	0x04, 0x0a
        /*006a*/ 	.short	(.L_23 - .L_22)
	.align		4
.L_22:
        /*006c*/ 	.word	index@(.nv.constant0.triton_poi_fused_clone_1)
        /*0070*/ 	.short	0x0210
        /*0072*/ 	.short	0x0014


	//----- nvinfo : EIATTR_SW_WAR
	.align		4
.L_23:
        /*0074*/ 	.byte	0x04, 0x36
        /*0076*/ 	.short	(.L_25 - .L_24)
.L_24:
        /*0078*/ 	.word	0x00000008
.L_25:


//--------------------- .nv.callgraph             --------------------------
	.section	.nv.callgraph,"",@"SHT_CUDA_CALLGRAPH"
	.align	4
	.sectionentsize	8
	.align		4
        /*0000*/ 	.word	0x00000000
	.align		4
        /*0004*/ 	.word	0xffffffff
	.align		4
        /*0008*/ 	.word	0x00000000
	.align		4
        /*000c*/ 	.word	0xfffffffe
	.align		4
        /*0010*/ 	.word	0x00000000
	.align		4
        /*0014*/ 	.word	0xfffffffd
	.align		4
        /*0018*/ 	.word	0x00000000
	.align		4
        /*001c*/ 	.word	0xfffffffc


//--------------------- .text.triton_poi_fused_clone_1 --------------------------
	.section	.text.triton_poi_fused_clone_1,"ax",@progbits
	.align	128
        .global         triton_poi_fused_clone_1
        .type           triton_poi_fused_clone_1,@function
        .size           triton_poi_fused_clone_1,(.L_x_3 - triton_poi_fused_clone_1)
        .other          triton_poi_fused_clone_1,@"STO_CUDA_ENTRY STV_DEFAULT"
triton_poi_fused_clone_1:
.text.triton_poi_fused_clone_1:
[----:B------:R-:W0:Y:S02]  /*0000*/  LDC R1, c[0x0][0x28] ;  /* 0x00000a00ff017b82 */ /* 0x000e240000000800 */
[----:B------:R-:W1:Y:S01]  /*0010*/  S2R R0, SR_TID.X ;  /* 0x0000000000007919 */ /* 0x000e620000002100 */
[----:B------:R-:W2:Y:S01]  /*0020*/  LDC.64 R4, c[0x0][0x218] ;  /* 0x00008600ff047b82 */ /* 0x000ea20000000a00 */
[----:B------:R-:W-:Y:S01]  /*0030*/  ULDC.64 UR4, c[0x0][0x208] ;  /* 0x0000820000047ab9 */ /* 0x000fe20000000a00 */
[----:B------:R-:W-:Y:S01]  /*0040*/  BSSY B0, `(.L_x_0) ;  /* 0x000000c000007945 */ /* 0x000fe20003800000 */
[----:B------:R-:W3:Y:S01]  /*0050*/  S2R R7, SR_CTAID.X ;  /* 0x0000000000077919 */ /* 0x000ee20000002500 */
[----:B------:R-:W-:Y:S01]  /*0060*/  CS2R R2, SRZ ;  /* 0x0000000000027805 */ /* 0x000fe2000001ff00 */
[----:B-1----:R-:W-:-:S05]  /*0070*/  IMAD.SHL.U32 R0, R0, 0x2, RZ ;  /* 0x0000000200007824 */ /* 0x002fca00078e00ff */
[----:B------:R-:W-:-:S04]  /*0080*/  LOP3.LUT R0, R0, 0xfe, RZ, 0xc0, !PT ;  /* 0x000000fe00007812 */ /* 0x000fc800078ec0ff */
[----:B---3--:R-:W-:-:S04]  /*0090*/  LEA R7, R7, R0, 0x8 ;  /* 0x0000000007077211 */ /* 0x008fc800078e40ff */
[C---:B------:R-:W-:Y:S01]  /*00a0*/  ISETP.GE.AND P0, PT, R7.reuse, 0xc0, PT ;  /* 0x000000c00700780c */ /* 0x040fe20003f06270 */
[----:B--2---:R-:W-:-:S12]  /*00b0*/  IMAD.WIDE R4, R7, 0x4, R4 ;  /* 0x0000000407047825 */ /* 0x004fd800078e0204 */
[----:B------:R-:W-:Y:S05]  /*00c0*/  @P0 BRA `(.L_x_1) ;  /* 0x00000000000c0947 */ /* 0x000fea0003800000 */
[----:B------:R-:W1:Y:S02]  /*00d0*/  LDC.64 R2, c[0x0][0x210] ;  /* 0x00008400ff027b82 */ /* 0x000e640000000a00 */
[----:B-1----:R-:W-:-:S06]  /*00e0*/  IMAD.WIDE R2, R7, 0x4, R2 ;  /* 0x0000000407027825 */ /* 0x002fcc00078e0202 */
[----:B------:R-:W5:Y:S02]  /*00f0*/  LDG.E.64 R2, desc[UR4][R2.64] ;  /* 0x0000000402027981 */ /* 0x000f64000c1e1b00 */
.L_x_1:
[----:B------:R-:W-:Y:S05]  /*0100*/  BSYNC B0 ;  /* 0x0000000000007941 */ /* 0x000fea0003800000 */
.L_x_0:
[----:B------:R-:W-:Y:S05]  /*0110*/  @P0 EXIT ;  /* 0x000000000000094d */ /* 0x000fea0003800000 */
[----:B-----5:R-:W-:Y:S01]  /*0120*/  STG.E.64 desc[UR4][R4.64], R2 ;  /* 0x0000000204007986 */ /* 0x020fe2000c101b04 */
[----:B------:R-:W-:Y:S05]  /*0130*/  EXIT ;  /* 0x000000000000794d */ /* 0x000fea0003800000 */
.L_x_2:
[----:B------:R-:W-:-:S00]  /*0140*/  BRA `(.L_x_2) ;  /* 0xfffffffc00fc7947 */ /* 0x000fc0000383ffff */
[----:B------:R-:W-:-:S00]  /*0150*/  NOP ;  /* 0x0000000000007918 */ /* 0x000fc00000000000 */
        /* <DEDUP_REMOVED lines=10> */
.L_x_3:


//--------------------- .nv.constant0.triton_poi_fused_clone_1 --------------------------
	.section	.nv.constant0.triton_poi_fused_clone_1,"a",@progbits
	.sectionflags	@""
	.align	4
.nv.constant0.triton_poi_fused_clone_1:
	.zero		548
